//
// Generated by NVIDIA NVVM Compiler
//
// Compiler Build ID: CL-36424714
// Cuda compilation tools, release 13.0, V13.0.88
// Based on NVVM 20.0.0
//

.version 9.0
.target sm_100
.address_size 64

	// .globl	_Z16coalesced_kernelPKfPfi

.visible .entry _Z16coalesced_kernelPKfPfi(
	.param .u64 .ptr .align 1 _Z16coalesced_kernelPKfPfi_param_0,
	.param .u64 .ptr .align 1 _Z16coalesced_kernelPKfPfi_param_1,
	.param .u32 _Z16coalesced_kernelPKfPfi_param_2
)
{
	.reg .pred 	%p<2>;
	.reg .b32 	%r<6>;
	.reg .b32 	%f<3>;
	.reg .b64 	%rd<8>;

	ld.param.u64 	%rd1, [_Z16coalesced_kernelPKfPfi_param_0];
	ld.param.u64 	%rd2, [_Z16coalesced_kernelPKfPfi_param_1];
	ld.param.u32 	%r2, [_Z16coalesced_kernelPKfPfi_param_2];
	mov.u32 	%r3, %ctaid.x;
	mov.u32 	%r4, %ntid.x;
	mov.u32 	%r5, %tid.x;
	mad.lo.s32 	%r1, %r3, %r4, %r5;
	setp.ge.s32 	%p1, %r1, %r2;
	@%p1 bra 	$L__BB0_2;
	cvta.to.global.u64 	%rd3, %rd1;
	cvta.to.global.u64 	%rd4, %rd2;
	mul.wide.s32 	%rd5, %r1, 4;
	add.s64 	%rd6, %rd3, %rd5;
	ld.global.nc.f32 	%f1, [%rd6];
	fma.rn.f32 	%f2, %f1, 0f3F8020C5, 0f3DFBE76D;
	add.s64 	%rd7, %rd4, %rd5;
	st.global.f32 	[%rd7], %f2;
$L__BB0_2:
	ret;

}
	// .globl	_Z18uncoalesced_kernelPKfPfii
.visible .entry _Z18uncoalesced_kernelPKfPfii(
	.param .u64 .ptr .align 1 _Z18uncoalesced_kernelPKfPfii_param_0,
	.param .u64 .ptr .align 1 _Z18uncoalesced_kernelPKfPfii_param_1,
	.param .u32 _Z18uncoalesced_kernelPKfPfii_param_2,
	.param .u32 _Z18uncoalesced_kernelPKfPfii_param_3
)
{
	.reg .pred 	%p<2>;
	.reg .b32 	%r<9>;
	.reg .b32 	%f<3>;
	.reg .b64 	%rd<8>;

	ld.param.u64 	%rd1, [_Z18uncoalesced_kernelPKfPfii_param_0];
	ld.param.u64 	%rd2, [_Z18uncoalesced_kernelPKfPfii_param_1];
	ld.param.u32 	%r2, [_Z18uncoalesced_kernelPKfPfii_param_2];
	ld.param.u32 	%r3, [_Z18uncoalesced_kernelPKfPfii_param_3];
	mov.u32 	%r4, %ctaid.x;
	mov.u32 	%r5, %ntid.x;
	mov.u32 	%r6, %tid.x;
	mad.lo.s32 	%r1, %r4, %r5, %r6;
	setp.ge.s32 	%p1, %r1, %r2;
	@%p1 bra 	$L__BB1_2;
	cvta.to.global.u64 	%rd3, %rd1;
	cvta.to.global.u64 	%rd4, %rd2;
	mul.lo.s32 	%r7, %r3, %r1;
	rem.s32 	%r8, %r7, %r2;
	mul.wide.s32 	%rd5, %r8, 4;
	add.s64 	%rd6, %rd3, %rd5;
	ld.global.nc.f32 	%f1, [%rd6];
	fma.rn.f32 	%f2, %f1, 0f3F8020C5, 0f3DFBE76D;
	add.s64 	%rd7, %rd4, %rd5;
	st.global.f32 	[%rd7], %f2;
$L__BB1_2:
	ret;

}


// ===== COMPILED SASS (sm_100) =====

	.target	sm_100

	.elftype	@"ET_EXEC"


//--------------------- .note.nv.tkinfo           --------------------------
	.section	.note.nv.tkinfo,"",@"SHT_NOTE"
	.sectionflags	@"SHF_NOTE_NV_TKINFO"
	.tkinfo
        /*0018*/ 	.word	0x00000002
        /*0030*/ 	.string	""
        /*0030*/ 	.string	"ptxas"
        /*0030*/ 	.string	"Cuda compilation tools, release 13.0, V13.0.88"
        /*0030*/ 	.string	"Build cuda_13.0.r13.0/compiler.36424714_0"
        /*0030*/ 	.string	"-arch sm_100 -m 64 "



//--------------------- .note.nv.cuinfo           --------------------------
	.section	.note.nv.cuinfo,"",@"SHT_NOTE"
	.sectionflags	@"SHF_NOTE_NV_CUINFO"
        /*0018*/ 	.short	0x0002
        /*001a*/ 	.short	0x0064
        /*001c*/ 	.short	0x0082
	.zero		2


//--------------------- .nv.info                  --------------------------
	.section	.nv.info,"",@"SHT_CUDA_INFO"
	.align	4


	//----- nvinfo : EIATTR_REGCOUNT
	.align		4
        /*0000*/ 	.byte	0x04, 0x2f
        /*0002*/ 	.short	(.L_1 - .L_0)
	.align		4
.L_0:
        /*0004*/ 	.word	index@(_Z16coalesced_kernelPKfPfi)
        /*0008*/ 	.word	0x0000000c


	//----- nvinfo : EIATTR_FRAME_SIZE
	.align		4
.L_1:
        /*000c*/ 	.byte	0x04, 0x11
        /*000e*/ 	.short	(.L_3 - .L_2)
	.align		4
.L_2:
        /*0010*/ 	.word	index@(_Z16coalesced_kernelPKfPfi)
        /*0014*/ 	.word	0x00000000


	//----- nvinfo : EIATTR_REGCOUNT
	.align		4
.L_3:
        /*0018*/ 	.byte	0x04, 0x2f
        /*001a*/ 	.short	(.L_5 - .L_4)
	.align		4
.L_4:
        /*001c*/ 	.word	index@(_Z18uncoalesced_kernelPKfPfii)
        /*0020*/ 	.word	0x0000000c


	//----- nvinfo : EIATTR_FRAME_SIZE
	.align		4
.L_5:
        /*0024*/ 	.byte	0x04, 0x11
        /*0026*/ 	.short	(.L_7 - .L_6)
	.align		4
.L_6:
        /*0028*/ 	.word	index@(_Z18uncoalesced_kernelPKfPfii)
        /*002c*/ 	.word	0x00000000


	//----- nvinfo : EIATTR_MIN_STACK_SIZE
	.align		4
.L_7:
        /*0030*/ 	.byte	0x04, 0x12
        /*0032*/ 	.short	(.L_9 - .L_8)
	.align		4
.L_8:
        /*0034*/ 	.word	index@(_Z18uncoalesced_kernelPKfPfii)
        /*0038*/ 	.word	0x00000000


	//----- nvinfo : EIATTR_MIN_STACK_SIZE
	.align		4
.L_9:
        /*003c*/ 	.byte	0x04, 0x12
        /*003e*/ 	.short	(.L_11 - .L_10)
	.align		4
.L_10:
        /*0040*/ 	.word	index@(_Z16coalesced_kernelPKfPfi)
        /*0044*/ 	.word	0x00000000
.L_11:


//--------------------- .nv.compat                --------------------------
	.section	.nv.compat,"",@"SHT_CUDA_COMPAT_INFO"
	.align	4
        /*0000*/ 	.byte	0x02, 0x09, 0x00, 0x00, 0x02, 0x02, 0x01, 0x00, 0x02, 0x05, 0x05, 0x00, 0x03, 0x07, 0x01, 0x01
        /*0010*/ 	.byte	0x02, 0x03, 0x00, 0x00, 0x02, 0x06, 0x01, 0x00, 0x04, 0x0b, 0x08, 0x00, 0x09, 0x00, 0x00, 0x00
        /*0020*/ 	.byte	0x00, 0x00, 0x00, 0x00


//--------------------- .nv.info._Z18uncoalesced_kernelPKfPfii --------------------------
	.section	.nv.info._Z18uncoalesced_kernelPKfPfii,"",@"SHT_CUDA_INFO"
	.sectionflags	@""
	.align	4


	//----- nvinfo : EIATTR_CUDA_API_VERSION
	.align		4
        /*0000*/ 	.byte	0x04, 0x37
        /*0002*/ 	.short	(.L_13 - .L_12)
.L_12:
        /*0004*/ 	.word	0x00000082


	//----- nvinfo : EIATTR_KPARAM_INFO
	.align		4
.L_13:
        /*0008*/ 	.byte	0x04, 0x17
        /*000a*/ 	.short	(.L_15 - .L_14)
.L_14:
        /*000c*/ 	.word	0x00000000
        /*0010*/ 	.short	0x0003
        /*0012*/ 	.short	0x0014
        /*0014*/ 	.byte	0x00, 0xf0, 0x11, 0x00


	//----- nvinfo : EIATTR_KPARAM_INFO
	.align		4
.L_15:
        /*0018*/ 	.byte	0x04, 0x17
        /*001a*/ 	.short	(.L_17 - .L_16)
.L_16:
        /*001c*/ 	.word	0x00000000
        /*0020*/ 	.short	0x0002
        /*0022*/ 	.short	0x0010
        /*0024*/ 	.byte	0x00, 0xf0, 0x11, 0x00


	//----- nvinfo : EIATTR_KPARAM_INFO
	.align		4
.L_17:
        /*0028*/ 	.byte	0x04, 0x17
        /*002a*/ 	.short	(.L_19 - .L_18)
.L_18:
        /*002c*/ 	.word	0x00000000
        /*0030*/ 	.short	0x0001
        /*0032*/ 	.short	0x0008
        /*0034*/ 	.byte	0x00, 0xf5, 0x21, 0x00


	//----- nvinfo : EIATTR_KPARAM_INFO
	.align		4
.L_19:
        /*0038*/ 	.byte	0x04, 0x17
        /*003a*/ 	.short	(.L_21 - .L_20)
.L_20:
        /*003c*/ 	.word	0x00000000
        /*0040*/ 	.short	0x0000
        /*0042*/ 	.short	0x0000
        /*0044*/ 	.byte	0x00, 0xf5, 0x21, 0x00


	//----- nvinfo : EIATTR_SPARSE_MMA_MASK
	.align		4
.L_21:
        /*0048*/ 	.byte	0x03, 0x50
        /*004a*/ 	.short	0x0000


	//----- nvinfo : EIATTR_MAXREG_COUNT
	.align		4
        /*004c*/ 	.byte	0x03, 0x1b
        /*004e*/ 	.short	0x00ff


	//----- nvinfo : EIATTR_MERCURY_ISA_VERSION
	.align		4
        /*0050*/ 	.byte	0x03, 0x5f
        /*0052*/ 	.short	0x0101


	//----- nvinfo : EIATTR_VRC_CTA_INIT_COUNT
	.align		4
        /*0054*/ 	.byte	0x02, 0x4a
	.zero		1
	.zero		1


	//----- nvinfo : EIATTR_EXIT_INSTR_OFFSETS
	.align		4
        /*0058*/ 	.byte	0x04, 0x1c
        /*005a*/ 	.short	(.L_23 - .L_22)


	//   ....[0]....
.L_22:
        /*005c*/ 	.word	0x00000070


	//   ....[1]....
        /*0060*/ 	.word	0x00000290


	//----- nvinfo : EIATTR_CBANK_PARAM_SIZE
	.align		4
.L_23:
        /*0064*/ 	.byte	0x03, 0x19
        /*0066*/ 	.short	0x0018


	//----- nvinfo : EIATTR_PARAM_CBANK
	.align		4
        /*0068*/ 	.byte	0x04, 0x0a
        /*006a*/ 	.short	(.L_25 - .L_24)
	.align		4
.L_24:
        /*006c*/ 	.word	index@(.nv.constant0._Z18uncoalesced_kernelPKfPfii)
        /*0070*/ 	.short	0x0380
        /*0072*/ 	.short	0x0018


	//----- nvinfo : EIATTR_SW_WAR
	.align		4
.L_25:
        /*0074*/ 	.byte	0x04, 0x36
        /*0076*/ 	.short	(.L_27 - .L_26)
.L_26:
        /*0078*/ 	.word	0x00000008
.L_27:


//--------------------- .nv.info._Z16coalesced_kernelPKfPfi --------------------------
	.section	.nv.info._Z16coalesced_kernelPKfPfi,"",@"SHT_CUDA_INFO"
	.sectionflags	@""
	.align	4


	//----- nvinfo : EIATTR_CUDA_API_VERSION
	.align		4
        /*0000*/ 	.byte	0x04, 0x37
        /*0002*/ 	.short	(.L_29 - .L_28)
.L_28:
        /*0004*/ 	.word	0x00000082


	//----- nvinfo : EIATTR_KPARAM_INFO
	.align		4
.L_29:
        /*0008*/ 	.byte	0x04, 0x17
        /*000a*/ 	.short	(.L_31 - .L_30)
.L_30:
        /*000c*/ 	.word	0x00000000
        /*0010*/ 	.short	0x0002
        /*0012*/ 	.short	0x0010
        /*0014*/ 	.byte	0x00, 0xf0, 0x11, 0x00


	//----- nvinfo : EIATTR_KPARAM_INFO
	.align		4
.L_31:
        /*0018*/ 	.byte	0x04, 0x17
        /*001a*/ 	.short	(.L_33 - .L_32)
.L_32:
        /*001c*/ 	.word	0x00000000
        /*0020*/ 	.short	0x0001
        /*0022*/ 	.short	0x0008
        /*0024*/ 	.byte	0x00, 0xf5, 0x21, 0x00


	//----- nvinfo : EIATTR_KPARAM_INFO
	.align		4
.L_33:
        /*0028*/ 	.byte	0x04, 0x17
        /*002a*/ 	.short	(.L_35 - .L_34)
.L_34:
        /*002c*/ 	.word	0x00000000
        /*0030*/ 	.short	0x0000
        /*0032*/ 	.short	0x0000
        /*0034*/ 	.byte	0x00, 0xf5, 0x21, 0x00


	//----- nvinfo : EIATTR_SPARSE_MMA_MASK
	.align		4
.L_35:
        /*0038*/ 	.byte	0x03, 0x50
        /*003a*/ 	.short	0x0000


	//----- nvinfo : EIATTR_MAXREG_COUNT
	.align		4
        /*003c*/ 	.byte	0x03, 0x1b
        /*003e*/ 	.short	0x00ff


	//----- nvinfo : EIATTR_MERCURY_ISA_VERSION
	.align		4
        /*0040*/ 	.byte	0x03, 0x5f
        /*0042*/ 	.short	0x0101


	//----- nvinfo : EIATTR_VRC_CTA_INIT_COUNT
	.align		4
        /*0044*/ 	.byte	0x02, 0x4a
	.zero		1
	.zero		1


	//----- nvinfo : EIATTR_EXIT_INSTR_OFFSETS
	.align		4
        /*0048*/ 	.byte	0x04, 0x1c
        /*004a*/ 	.short	(.L_37 - .L_36)


	//   ....[0]....
.L_36:
        /*004c*/ 	.word	0x00000070


	//   ....[1]....
        /*0050*/ 	.word	0x00000110


	//----- nvinfo : EIATTR_CBANK_PARAM_SIZE
	.align		4
.L_37:
        /*0054*/ 	.byte	0x03, 0x19
        /*0056*/ 	.short	0x0014


	//----- nvinfo : EIATTR_PARAM_CBANK
	.align		4
        /*0058*/ 	.byte	0x04, 0x0a
        /*005a*/ 	.short	(.L_39 - .L_38)
	.align		4
.L_38:
        /*005c*/ 	.word	index@(.nv.constant0._Z16coalesced_kernelPKfPfi)
        /*0060*/ 	.short	0x0380
        /*0062*/ 	.short	0x0014


	//----- nvinfo : EIATTR_SW_WAR
	.align		4
.L_39:
        /*0064*/ 	.byte	0x04, 0x36
        /*0066*/ 	.short	(.L_41 - .L_40)
.L_40:
        /*0068*/ 	.word	0x00000008
.L_41:


//--------------------- .nv.callgraph             --------------------------
	.section	.nv.callgraph,"",@"SHT_CUDA_CALLGRAPH"
	.align	4
	.sectionentsize	8
	.align		4
        /*0000*/ 	.word	0x00000000
	.align		4
        /*0004*/ 	.word	0xffffffff
	.align		4
        /*0008*/ 	.word	0x00000000
	.align		4
        /*000c*/ 	.word	0xfffffffe
	.align		4
        /*0010*/ 	.word	0x00000000
	.align		4
        /*0014*/ 	.word	0xfffffffd
	.align		4
        /*0018*/ 	.word	0x00000000
	.align		4
        /*001c*/ 	.word	0xfffffffc


//--------------------- .text._Z18uncoalesced_kernelPKfPfii --------------------------
	.section	.text._Z18uncoalesced_kernelPKfPfii,"ax",@progbits
	.align	128
        .global         _Z18uncoalesced_kernelPKfPfii
        .type           _Z18uncoalesced_kernelPKfPfii,@function
        .size           _Z18uncoalesced_kernelPKfPfii,(.L_x_2 - _Z18uncoalesced_kernelPKfPfii)
        .other          _Z18uncoalesced_kernelPKfPfii,@"STO_CUDA_ENTRY STV_DEFAULT"
_Z18uncoalesced_kernelPKfPfii:
.text._Z18uncoalesced_kernelPKfPfii:
[----:B------:R-:W-:Y:S01]  /*0000*/  LDC R1, c[0x0][0x37c] ;  /* 0x0000df00ff017b82 */ /* 0x000fe20000000800 */
[----:B------:R-:W0:Y:S07]  /*0010*/  S2R R3, SR_TID.X ;  /* 0x0000000000037919 */ /* 0x000e2e0000002100 */
[----:B------:R-:W0:Y:S08]  /*0020*/  S2UR UR4, SR_CTAID.X ;  /* 0x00000000000479c3 */ /* 0x000e300000002500 */
[----:B------:R-:W0:Y:S08]  /*0030*/  LDC R0, c[0x0][0x360] ;  /* 0x0000d800ff007b82 */ /* 0x000e300000000800 */
[----:B------:R-:W1:Y:S01]  /*0040*/  LDC R5, c[0x0][0x390] ;  /* 0x0000e400ff057b82 */ /* 0x000e620000000800 */
[----:B0-----:R-:W-:-:S05]  /*0050*/  IMAD R0, R0, UR4, R3 ;  /* 0x0000000400007c24 */ /* 0x001fca000f8e0203 */
[----:B-1----:R-:W-:-:S13]  /*0060*/  ISETP.GE.AND P0, PT, R0, R5, PT ;  /* 0x000000050000720c */ /* 0x002fda0003f06270 */
[----:B------:R-:W-:Y:S05]  /*0070*/  @P0 EXIT ;  /* 0x000000000000094d */ /* 0x000fea0003800000 */
[----:B------:R-:W-:Y:S01]  /*0080*/  IABS R7, R5 ;  /* 0x0000000500077213 */ /* 0x000fe20000000000 */
[----:B------:R-:W0:Y:S03]  /*0090*/  LDCU UR4, c[0x0][0x394] ;  /* 0x00007280ff0477ac */ /* 0x000e260008000800 */
[----:B------:R-:W1:Y:S08]  /*00a0*/  I2F.RP R4, R7 ;  /* 0x0000000700047306 */ /* 0x000e700000209400 */
[----:B-1----:R-:W1:Y:S01]  /*00b0*/  MUFU.RCP R4, R4 ;  /* 0x0000000400047308 */ /* 0x002e620000001000 */
[----:B0-----:R-:W-:Y:S01]  /*00c0*/  IMAD R0, R0, UR4, RZ ;  /* 0x0000000400007c24 */ /* 0x001fe2000f8e02ff */
[----:B------:R-:W0:Y:S04]  /*00d0*/  LDCU.64 UR4, c[0x0][0x358] ;  /* 0x00006b00ff0477ac */ /* 0x000e280008000a00 */
[----:B------:R-:W-:-:S02]  /*00e0*/  ISETP.GE.AND P2, PT, R0, RZ, PT ;  /* 0x000000ff0000720c */ /* 0x000fc40003f46270 */
[----:B-1----:R-:W-:Y:S02]  /*00f0*/  IADD3 R2, PT, PT, R4, 0xffffffe, RZ ;  /* 0x0ffffffe04027810 */ /* 0x002fe40007ffe0ff */
[----:B------:R-:W-:Y:S02]  /*0100*/  IABS R4, R0 ;  /* 0x0000000000047213 */ /* 0x000fe40000000000 */
[----:B------:R1:W2:Y:S02]  /*0110*/  F2I.FTZ.U32.TRUNC.NTZ R3, R2 ;  /* 0x0000000200037305 */ /* 0x0002a4000021f000 */
[----:B-1----:R-:W-:Y:S01]  /*0120*/  IMAD.MOV.U32 R2, RZ, RZ, RZ ;  /* 0x000000ffff027224 */ /* 0x002fe200078e00ff */
[----:B--2---:R-:W-:-:S05]  /*0130*/  IADD3 R6, PT, PT, RZ, -R3, RZ ;  /* 0x80000003ff067210 */ /* 0x004fca0007ffe0ff */
[----:B------:R-:W-:-:S04]  /*0140*/  IMAD R9, R6, R7, RZ ;  /* 0x0000000706097224 */ /* 0x000fc800078e02ff */
[----:B------:R-:W-:-:S06]  /*0150*/  IMAD.HI.U32 R3, R3, R9, R2 ;  /* 0x0000000903037227 */ /* 0x000fcc00078e0002 */
[----:B------:R-:W-:-:S05]  /*0160*/  IMAD.HI.U32 R3, R3, R4, RZ ;  /* 0x0000000403037227 */ /* 0x000fca00078e00ff */
[----:B------:R-:W-:-:S05]  /*0170*/  IADD3 R3, PT, PT, -R3, RZ, RZ ;  /* 0x000000ff03037210 */ /* 0x000fca0007ffe1ff */
[C---:B------:R-:W-:Y:S02]  /*0180*/  IMAD R4, R7.reuse, R3, R4 ;  /* 0x0000000307047224 */ /* 0x040fe400078e0204 */
[----:B------:R-:W1:Y:S03]  /*0190*/  LDC.64 R2, c[0x0][0x380] ;  /* 0x0000e000ff027b82 */ /* 0x000e660000000a00 */
[----:B------:R-:W-:-:S13]  /*01a0*/  ISETP.GT.U32.AND P0, PT, R7, R4, PT ;  /* 0x000000040700720c */ /* 0x000fda0003f04070 */
[----:B------:R-:W-:Y:S01]  /*01b0*/  @!P0 IMAD.IADD R4, R4, 0x1, -R7 ;  /* 0x0000000104048824 */ /* 0x000fe200078e0a07 */
[----:B------:R-:W-:-:S04]  /*01c0*/  ISETP.NE.AND P0, PT, R5, RZ, PT ;  /* 0x000000ff0500720c */ /* 0x000fc80003f05270 */
[----:B------:R-:W-:-:S13]  /*01d0*/  ISETP.GT.U32.AND P1, PT, R7, R4, PT ;  /* 0x000000040700720c */ /* 0x000fda0003f24070 */
[----:B------:R-:W-:-:S05]  /*01e0*/  @!P1 IADD3 R4, PT, PT, R4, -R7, RZ ;  /* 0x8000000704049210 */ /* 0x000fca0007ffe0ff */
[----:B------:R-:W-:-:S05]  /*01f0*/  IMAD.MOV.U32 R7, RZ, RZ, R4 ;  /* 0x000000ffff077224 */ /* 0x000fca00078e0004 */
[----:B------:R-:W-:Y:S02]  /*0200*/  @!P2 IADD3 R7, PT, PT, -R7, RZ, RZ ;  /* 0x000000ff0707a210 */ /* 0x000fe40007ffe1ff */
[----:B------:R-:W-:Y:S02]  /*0210*/  @!P0 LOP3.LUT R7, RZ, R5, RZ, 0x33, !PT ;  /* 0x00000005ff078212 */ /* 0x000fe400078e33ff */
[----:B------:R-:W2:Y:S03]  /*0220*/  LDC.64 R4, c[0x0][0x388] ;  /* 0x0000e200ff047b82 */ /* 0x000ea60000000a00 */
[----:B-1----:R-:W-:-:S06]  /*0230*/  IMAD.WIDE R2, R7, 0x4, R2 ;  /* 0x0000000407027825 */ /* 0x002fcc00078e0202 */
[----:B0-----:R-:W3:Y:S01]  /*0240*/  LDG.E.CONSTANT R2, desc[UR4][R2.64] ;  /* 0x0000000402027981 */ /* 0x001ee2000c1e9900 */
[----:B------:R-:W-:Y:S02]  /*0250*/  IMAD.MOV.U32 R9, RZ, RZ, 0x3f8020c5 ;  /* 0x3f8020c5ff097424 */ /* 0x000fe400078e00ff */
[----:B--2---:R-:W-:-:S04]  /*0260*/  IMAD.WIDE R4, R7, 0x4, R4 ;  /* 0x0000000407047825 */ /* 0x004fc800078e0204 */
[----:B---3--:R-:W-:-:S05]  /*0270*/  FFMA R7, R2, R9, 0.1230000033974647522 ;  /* 0x3dfbe76d02077423 */ /* 0x008fca0000000009 */
[----:B------:R-:W-:Y:S01]  /*0280*/  STG.E desc[UR4][R4.64], R7 ;  /* 0x0000000704007986 */ /* 0x000fe2000c101904 */
[----:B------:R-:W-:Y:S05]  /*0290*/  EXIT ;  /* 0x000000000000794d */ /* 0x000fea0003800000 */
.L_x_0:
[----:B------:R-:W-:-:S00]  /*02a0*/  BRA `(.L_x_0) ;  /* 0xfffffffc00fc7947 */ /* 0x000fc0000383ffff */
[----:B------:R-:W-:-:S00]  /*02b0*/  NOP ;  /* 0x0000000000007918 */ /* 0x000fc00000000000 */
        /* <DEDUP_REMOVED lines=12> */
.L_x_2:


//--------------------- .text._Z16coalesced_kernelPKfPfi --------------------------
	.section	.text._Z16coalesced_kernelPKfPfi,"ax",@progbits
	.align	128
        .global         _Z16coalesced_kernelPKfPfi
        .type           _Z16coalesced_kernelPKfPfi,@function
        .size           _Z16coalesced_kernelPKfPfi,(.L_x_3 - _Z16coalesced_kernelPKfPfi)
        .other          _Z16coalesced_kernelPKfPfi,@"STO_CUDA_ENTRY STV_DEFAULT"
_Z16coalesced_kernelPKfPfi:
.text._Z16coalesced_kernelPKfPfi:
[----:B------:R-:W-:Y:S01]  /*0000*/  LDC R1, c[0x0][0x37c] ;  /* 0x0000df00ff017b82 */ /* 0x000fe20000000800 */
[----:B------:R-:W0:Y:S07]  /*0010*/  S2R R0, SR_TID.X ;  /* 0x0000000000007919 */ /* 0x000e2e0000002100 */
[----:B------:R-:W0:Y:S01]  /*0020*/  S2UR UR4, SR_CTAID.X ;  /* 0x00000000000479c3 */ /* 0x000e220000002500 */
[----:B------:R-:W1:Y:S07]  /*0030*/  LDCU UR5, c[0x0][0x390] ;  /* 0x00007200ff0577ac */ /* 0x000e6e0008000800 */
[----:B------:R-:W0:Y:S02]  /*0040*/  LDC R7, c[0x0][0x360] ;  /* 0x0000d800ff077b82 */ /* 0x000e240000000800 */
[----:B0-----:R-:W-:-:S05]  /*0050*/  IMAD R7, R7, UR4, R0 ;  /* 0x0000000407077c24 */ /* 0x001fca000f8e0200 */
[----:B-1----:R-:W-:-:S13]  /*0060*/  ISETP.GE.AND P0, PT, R7, UR5, PT ;  /* 0x0000000507007c0c */ /* 0x002fda000bf06270 */
[----:B------:R-:W-:Y:S05]  /*0070*/  @P0 EXIT ;  /* 0x000000000000094d */ /* 0x000fea0003800000 */
[----:B------:R-:W0:Y:S01]  /*0080*/  LDC.64 R2, c[0x0][0x380] ;  /* 0x0000e000ff027b82 */ /* 0x000e220000000a00 */
[----:B------:R-:W1:Y:S07]  /*0090*/  LDCU.64 UR4, c[0x0][0x358] ;  /* 0x00006b00ff0477ac */ /* 0x000e6e0008000a00 */
[----:B------:R-:W2:Y:S01]  /*00a0*/  LDC.64 R4, c[0x0][0x388] ;  /* 0x0000e200ff047b82 */ /* 0x000ea20000000a00 */
[----:B0-----:R-:W-:-:S06]  /*00b0*/  IMAD.WIDE R2, R7, 0x4, R2 ;  /* 0x0000000407027825 */ /* 0x001fcc00078e0202 */
[----:B-1----:R-:W3:Y:S01]  /*00c0*/  LDG.E.CONSTANT R2, desc[UR4][R2.64] ;  /* 0x0000000402027981 */ /* 0x002ee2000c1e9900 */
[----:B------:R-:W-:Y:S02]  /*00d0*/  HFMA2 R9, -RZ, RZ, 1.875, 0.00931549072265625 ;  /* 0x3f8020c5ff097431 */ /* 0x000fe400000001ff */
[----:B--2---:R-:W-:-:S04]  /*00e0*/  IMAD.WIDE R4, R7, 0x4, R4 ;  /* 0x0000000407047825 */ /* 0x004fc800078e0204 */
[----:B---3--:R-:W-:-:S05]  /*00f0*/  FFMA R7, R2, R9, 0.1230000033974647522 ;  /* 0x3dfbe76d02077423 */ /* 0x008fca0000000009 */
[----:B------:R-:W-:Y:S01]  /*0100*/  STG.E desc[UR4][R4.64], R7 ;  /* 0x0000000704007986 */ /* 0x000fe2000c101904 */
[----:B------:R-:W-:Y:S05]  /*0110*/  EXIT ;  /* 0x000000000000794d */ /* 0x000fea0003800000 */
.L_x_1:
        /* <DEDUP_REMOVED lines=14> */
.L_x_3:


//--------------------- .nv.shared.reserved.0     --------------------------
	.section	.nv.shared.reserved.0,"aw",@nobits
	.weak		__nv_reservedSMEM_offset_0_alias
	.size		__nv_reservedSMEM_offset_0_alias, 0, 64
	.other		__nv_reservedSMEM_offset_0_alias,@"STO_CUDA_RESERVED_SHARED STV_DEFAULT"
__nv_reservedSMEM_offset_0_alias:
	.zero		0
	.zero		64


//--------------------- .nv.constant0._Z18uncoalesced_kernelPKfPfii --------------------------
	.section	.nv.constant0._Z18uncoalesced_kernelPKfPfii,"a",@progbits
	.sectionflags	@""
	.align	4
.nv.constant0._Z18uncoalesced_kernelPKfPfii:
	.zero		920


//--------------------- .nv.constant0._Z16coalesced_kernelPKfPfi --------------------------
	.section	.nv.constant0._Z16coalesced_kernelPKfPfi,"a",@progbits
	.sectionflags	@""
	.align	4
.nv.constant0._Z16coalesced_kernelPKfPfi:
	.zero		916


//--------------------- SYMBOLS --------------------------

	.type		.nv.reservedSmem.offset0,@object
	.size		.nv.reservedSmem.offset0,0x4
